//
// Generated by NVIDIA NVVM Compiler
//
// Compiler Build ID: CL-36424714
// Cuda compilation tools, release 13.0, V13.0.88
// Based on NVVM 20.0.0
//

.version 9.0
.target sm_100
.address_size 64

	// .globl	_Z10cuda_hellov
.extern .func  (.param .b32 func_retval0) vprintf
(
	.param .b64 vprintf_param_0,
	.param .b64 vprintf_param_1
)
;
.global .align 1 .b8 $str[18] = {72, 101, 108, 108, 111, 32, 102, 114, 111, 109, 32, 67, 85, 68, 65, 46, 10};

.visible .entry _Z10cuda_hellov()
{
	.reg .b32 	%r<3>;
	.reg .b64 	%rd<3>;

	mov.u64 	%rd1, $str;
	cvta.global.u64 	%rd2, %rd1;
	{ // callseq 0, 0
	.param .b64 param0;
	st.param.b64 	[param0], %rd2;
	.param .b64 param1;
	st.param.b64 	[param1], 0;
	.param .b32 retval0;
	call.uni (retval0), 
	vprintf, 
	(
	param0, 
	param1
	);
	ld.param.b32 	%r1, [retval0];
	} // callseq 0
	ret;

}


// ===== COMPILED SASS (sm_100) =====

	.target	sm_100

	.elftype	@"ET_EXEC"


//--------------------- .note.nv.tkinfo           --------------------------
	.section	.note.nv.tkinfo,"",@"SHT_NOTE"
	.sectionflags	@"SHF_NOTE_NV_TKINFO"
	.tkinfo
        /*0018*/ 	.word	0x00000002
        /*0030*/ 	.string	""
        /*0030*/ 	.string	"ptxas"
        /*0030*/ 	.string	"Cuda compilation tools, release 13.0, V13.0.88"
        /*0030*/ 	.string	"Build cuda_13.0.r13.0/compiler.36424714_0"
        /*0030*/ 	.string	"-arch sm_100 -m 64 "



//--------------------- .note.nv.cuinfo           --------------------------
	.section	.note.nv.cuinfo,"",@"SHT_NOTE"
	.sectionflags	@"SHF_NOTE_NV_CUINFO"
        /*0018*/ 	.short	0x0002
        /*001a*/ 	.short	0x0064
        /*001c*/ 	.short	0x0082
	.zero		2


//--------------------- .nv.info                  --------------------------
	.section	.nv.info,"",@"SHT_CUDA_INFO"
	.align	4


	//----- nvinfo : EIATTR_REGCOUNT
	.align		4
        /*0000*/ 	.byte	0x04, 0x2f
        /*0002*/ 	.short	(.L_2 - .L_1)
	.align		4
.L_1:
        /*0004*/ 	.word	index@(_Z10cuda_hellov)
        /*0008*/ 	.word	0x00000018


	//----- nvinfo : EIATTR_FRAME_SIZE
	.align		4
.L_2:
        /*000c*/ 	.byte	0x04, 0x11
        /*000e*/ 	.short	(.L_4 - .L_3)
	.align		4
.L_3:
        /*0010*/ 	.word	index@(_Z10cuda_hellov)
        /*0014*/ 	.word	0x00000000


	//----- nvinfo : EIATTR_MIN_STACK_SIZE
	.align		4
.L_4:
        /*0018*/ 	.byte	0x04, 0x12
        /*001a*/ 	.short	(.L_6 - .L_5)
	.align		4
.L_5:
        /*001c*/ 	.word	index@(_Z10cuda_hellov)
        /*0020*/ 	.word	0x00000000
.L_6:


//--------------------- .nv.compat                --------------------------
	.section	.nv.compat,"",@"SHT_CUDA_COMPAT_INFO"
	.align	4
        /*0000*/ 	.byte	0x02, 0x09, 0x00, 0x00, 0x02, 0x02, 0x01, 0x00, 0x02, 0x05, 0x05, 0x00, 0x03, 0x07, 0x01, 0x01
        /*0010*/ 	.byte	0x02, 0x03, 0x00, 0x00, 0x02, 0x06, 0x01, 0x00, 0x04, 0x0b, 0x08, 0x00, 0x09, 0x00, 0x00, 0x00
        /*0020*/ 	.byte	0x00, 0x00, 0x00, 0x00


//--------------------- .nv.info._Z10cuda_hellov  --------------------------
	.section	.nv.info._Z10cuda_hellov,"",@"SHT_CUDA_INFO"
	.sectionflags	@""
	.align	4


	//----- nvinfo : EIATTR_CUDA_API_VERSION
	.align		4
        /*0000*/ 	.byte	0x04, 0x37
        /*0002*/ 	.short	(.L_8 - .L_7)
.L_7:
        /*0004*/ 	.word	0x00000082


	//----- nvinfo : EIATTR_SPARSE_MMA_MASK
	.align		4
.L_8:
        /*0008*/ 	.byte	0x03, 0x50
        /*000a*/ 	.short	0x0000


	//----- nvinfo : EIATTR_MAXREG_COUNT
	.align		4
        /*000c*/ 	.byte	0x03, 0x1b
        /*000e*/ 	.short	0x00ff


	//----- nvinfo : EIATTR_EXTERNS
	.align		4
        /*0010*/ 	.byte	0x04, 0x0f
        /*0012*/ 	.short	(.L_10 - .L_9)


	//   ....[0]....
	.align		4
.L_9:
        /*0014*/ 	.word	index@(vprintf)


	//----- nvinfo : EIATTR_MERCURY_ISA_VERSION
	.align		4
.L_10:
        /*0018*/ 	.byte	0x03, 0x5f
        /*001a*/ 	.short	0x0101


	//----- nvinfo : EIATTR_VRC_CTA_INIT_COUNT
	.align		4
        /*001c*/ 	.byte	0x02, 0x4a
	.zero		1
	.zero		1


	//----- nvinfo : EIATTR_SYSCALL_OFFSETS
	.align		4
        /*0020*/ 	.byte	0x04, 0x46
        /*0022*/ 	.short	(.L_12 - .L_11)


	//   ....[0]....
.L_11:
        /*0024*/ 	.word	0x00000080


	//----- nvinfo : EIATTR_EXIT_INSTR_OFFSETS
	.align		4
.L_12:
        /*0028*/ 	.byte	0x04, 0x1c
        /*002a*/ 	.short	(.L_14 - .L_13)


	//   ....[0]....
.L_13:
        /*002c*/ 	.word	0x00000090


	//----- nvinfo : EIATTR_SW_WAR
	.align		4
.L_14:
        /*0030*/ 	.byte	0x04, 0x36
        /*0032*/ 	.short	(.L_16 - .L_15)
.L_15:
        /*0034*/ 	.word	0x00000008
.L_16:


//--------------------- .nv.callgraph             --------------------------
	.section	.nv.callgraph,"",@"SHT_CUDA_CALLGRAPH"
	.align	4
	.sectionentsize	8
	.align		4
        /*0000*/ 	.word	0x00000000
	.align		4
        /*0004*/ 	.word	0xffffffff
	.align		4
        /*0008*/ 	.word	index@(_Z10cuda_hellov)
	.align		4
        /*000c*/ 	.word	index@(vprintf)
	.align		4
        /*0010*/ 	.word	0x00000000
	.align		4
        /*0014*/ 	.word	0xfffffffe
	.align		4
        /*0018*/ 	.word	0x00000000
	.align		4
        /*001c*/ 	.word	0xfffffffd
	.align		4
        /*0020*/ 	.word	0x00000000
	.align		4
        /*0024*/ 	.word	0xfffffffc


//--------------------- .nv.constant4             --------------------------
	.section	.nv.constant4,"a",@progbits
	.align	8
	.align		8
.nv.constant4:
        /*0000*/ 	.dword	vprintf
	.align		8
        /*0008*/ 	.dword	$str


//--------------------- .text._Z10cuda_hellov     --------------------------
	.section	.text._Z10cuda_hellov,"ax",@progbits
	.align	128
        .global         _Z10cuda_hellov
        .type           _Z10cuda_hellov,@function
        .size           _Z10cuda_hellov,(.L_x_2 - _Z10cuda_hellov)
        .other          _Z10cuda_hellov,@"STO_CUDA_ENTRY STV_DEFAULT"
_Z10cuda_hellov:
.text._Z10cuda_hellov:
[----:B------:R-:W0:Y:S01]  /*0000*/  LDC R1, c[0x0][0x37c] ;  /* 0x0000df00ff017b82 */ /* 0x000e220000000800 */
[----:B------:R-:W-:Y:S01]  /*0010*/  MOV R0, 0x0 ;  /* 0x0000000000007802 */ /* 0x000fe20000000f00 */
[----:B------:R-:W1:Y:S01]  /*0020*/  LDCU.64 UR4, c[0x4][0x8] ;  /* 0x01000100ff0477ac */ /* 0x000e620008000a00 */
[----:B------:R-:W-:-:S05]  /*0030*/  CS2R R6, SRZ ;  /* 0x0000000000067805 */ /* 0x000fca000001ff00 */
[----:B------:R2:W3:Y:S01]  /*0040*/  LDC.64 R2, c[0x4][R0] ;  /* 0x0100000000027b82 */ /* 0x0004e20000000a00 */
[----:B-1----:R-:W-:Y:S02]  /*0050*/  IMAD.U32 R4, RZ, RZ, UR4 ;  /* 0x00000004ff047e24 */ /* 0x002fe4000f8e00ff */
[----:B--2---:R-:W-:-:S07]  /*0060*/  IMAD.U32 R5, RZ, RZ, UR5 ;  /* 0x00000005ff057e24 */ /* 0x004fce000f8e00ff */
[----:B------:R-:W-:-:S07]  /*0070*/  LEPC R20, `(.L_x_0) ;  /* 0x000000001014794e */ /* 0x000fce0000000000 */
[----:B0--3--:R-:W-:Y:S05]  /*0080*/  CALL.ABS.NOINC R2 ;  /* 0x0000000002007343 */ /* 0x009fea0003c00000 */
.L_x_0:
[----:B------:R-:W-:Y:S05]  /*0090*/  EXIT ;  /* 0x000000000000794d */ /* 0x000fea0003800000 */
.L_x_1:
[----:B------:R-:W-:-:S00]  /*00a0*/  BRA `(.L_x_1) ;  /* 0xfffffffc00fc7947 */ /* 0x000fc0000383ffff */
[----:B------:R-:W-:-:S00]  /*00b0*/  NOP ;  /* 0x0000000000007918 */ /* 0x000fc00000000000 */
        /* <DEDUP_REMOVED lines=12> */
.L_x_2:


//--------------------- .nv.global.init           --------------------------
	.section	.nv.global.init,"aw",@progbits
.nv.global.init:
	.type		$str,@object
	.size		$str,(.L_0 - $str)
$str:
        /*0000*/ 	.byte	0x48, 0x65, 0x6c, 0x6c, 0x6f, 0x20, 0x66, 0x72, 0x6f, 0x6d, 0x20, 0x43, 0x55, 0x44, 0x41, 0x2e
        /*0010*/ 	.byte	0x0a, 0x00
.L_0:


//--------------------- .nv.shared.reserved.0     --------------------------
	.section	.nv.shared.reserved.0,"aw",@nobits
	.weak		__nv_reservedSMEM_offset_0_alias
	.size		__nv_reservedSMEM_offset_0_alias, 0, 64
	.other		__nv_reservedSMEM_offset_0_alias,@"STO_CUDA_RESERVED_SHARED STV_DEFAULT"
__nv_reservedSMEM_offset_0_alias:
	.zero		0
	.zero		64


//--------------------- .nv.constant0._Z10cuda_hellov --------------------------
	.section	.nv.constant0._Z10cuda_hellov,"a",@progbits
	.sectionflags	@""
	.align	4
.nv.constant0._Z10cuda_hellov:
	.zero		896


//--------------------- SYMBOLS --------------------------

	.type		.nv.reservedSmem.offset0,@object
	.size		.nv.reservedSmem.offset0,0x4
	.type		vprintf,@function
